//
// Generated by NVIDIA NVVM Compiler
//
// Compiler Build ID: CL-36424714
// Cuda compilation tools, release 13.0, V13.0.88
// Based on NVVM 20.0.0
//

.version 9.0
.target sm_100
.address_size 64

	// .globl	_Z6reducePfS_
// _ZZ6reducePfS_E5shmem has been demoted

.visible .entry _Z6reducePfS_(
	.param .u64 .ptr .align 1 _Z6reducePfS__param_0,
	.param .u64 .ptr .align 1 _Z6reducePfS__param_1
)
{
	.reg .pred 	%p<5>;
	.reg .b32 	%r<11>;
	.reg .b32 	%f<8>;
	.reg .b64 	%rd<7>;
	// demoted variable
	.shared .align 4 .b8 _ZZ6reducePfS_E5shmem[2048];
	ld.param.u64 	%rd2, [_Z6reducePfS__param_0];
	ld.param.u64 	%rd1, [_Z6reducePfS__param_1];
	cvta.to.global.u64 	%rd3, %rd2;
	mov.u32 	%r1, %tid.x;
	mul.wide.u32 	%rd4, %r1, 4;
	add.s64 	%rd5, %rd3, %rd4;
	ld.global.f32 	%f1, [%rd5];
	cvt.rn.f32.u32 	%f2, %r1;
	add.f32 	%f3, %f1, %f2;
	shl.b32 	%r6, %r1, 2;
	mov.u32 	%r7, _ZZ6reducePfS_E5shmem;
	add.s32 	%r2, %r7, %r6;
	st.shared.f32 	[%r2], %f3;
	mov.u32 	%r10, %ntid.x;
	setp.lt.u32 	%p1, %r10, 2;
	@%p1 bra 	$L__BB0_4;
$L__BB0_1:
	shr.u32 	%r5, %r10, 1;
	setp.ge.u32 	%p2, %r1, %r5;
	@%p2 bra 	$L__BB0_3;
	shl.b32 	%r8, %r5, 2;
	add.s32 	%r9, %r2, %r8;
	ld.shared.f32 	%f4, [%r9];
	ld.shared.f32 	%f5, [%r2];
	add.f32 	%f6, %f4, %f5;
	st.shared.f32 	[%r2], %f6;
$L__BB0_3:
	bar.sync 	0;
	setp.gt.u32 	%p3, %r10, 3;
	mov.u32 	%r10, %r5;
	@%p3 bra 	$L__BB0_1;
$L__BB0_4:
	setp.ne.s32 	%p4, %r1, 0;
	@%p4 bra 	$L__BB0_6;
	ld.shared.f32 	%f7, [_ZZ6reducePfS_E5shmem];
	cvta.to.global.u64 	%rd6, %rd1;
	st.global.f32 	[%rd6], %f7;
$L__BB0_6:
	ret;

}


// ===== COMPILED SASS (sm_100) =====

	.target	sm_100

	.elftype	@"ET_EXEC"


//--------------------- .note.nv.tkinfo           --------------------------
	.section	.note.nv.tkinfo,"",@"SHT_NOTE"
	.sectionflags	@"SHF_NOTE_NV_TKINFO"
	.tkinfo
        /*0018*/ 	.word	0x00000002
        /*0030*/ 	.string	""
        /*0030*/ 	.string	"ptxas"
        /*0030*/ 	.string	"Cuda compilation tools, release 13.0, V13.0.88"
        /*0030*/ 	.string	"Build cuda_13.0.r13.0/compiler.36424714_0"
        /*0030*/ 	.string	"-arch sm_100 -m 64 "



//--------------------- .note.nv.cuinfo           --------------------------
	.section	.note.nv.cuinfo,"",@"SHT_NOTE"
	.sectionflags	@"SHF_NOTE_NV_CUINFO"
        /*0018*/ 	.short	0x0002
        /*001a*/ 	.short	0x0064
        /*001c*/ 	.short	0x0082
	.zero		2


//--------------------- .nv.info                  --------------------------
	.section	.nv.info,"",@"SHT_CUDA_INFO"
	.align	4


	//----- nvinfo : EIATTR_REGCOUNT
	.align		4
        /*0000*/ 	.byte	0x04, 0x2f
        /*0002*/ 	.short	(.L_1 - .L_0)
	.align		4
.L_0:
        /*0004*/ 	.word	index@(_Z6reducePfS_)
        /*0008*/ 	.word	0x0000000a


	//----- nvinfo : EIATTR_FRAME_SIZE
	.align		4
.L_1:
        /*000c*/ 	.byte	0x04, 0x11
        /*000e*/ 	.short	(.L_3 - .L_2)
	.align		4
.L_2:
        /*0010*/ 	.word	index@(_Z6reducePfS_)
        /*0014*/ 	.word	0x00000000


	//----- nvinfo : EIATTR_MIN_STACK_SIZE
	.align		4
.L_3:
        /*0018*/ 	.byte	0x04, 0x12
        /*001a*/ 	.short	(.L_5 - .L_4)
	.align		4
.L_4:
        /*001c*/ 	.word	index@(_Z6reducePfS_)
        /*0020*/ 	.word	0x00000000
.L_5:


//--------------------- .nv.compat                --------------------------
	.section	.nv.compat,"",@"SHT_CUDA_COMPAT_INFO"
	.align	4
        /*0000*/ 	.byte	0x02, 0x09, 0x00, 0x00, 0x02, 0x02, 0x01, 0x00, 0x02, 0x05, 0x05, 0x00, 0x03, 0x07, 0x01, 0x01
        /*0010*/ 	.byte	0x02, 0x03, 0x00, 0x00, 0x02, 0x06, 0x01, 0x00, 0x04, 0x0b, 0x08, 0x00, 0x09, 0x00, 0x00, 0x00
        /*0020*/ 	.byte	0x00, 0x00, 0x00, 0x00


//--------------------- .nv.info._Z6reducePfS_    --------------------------
	.section	.nv.info._Z6reducePfS_,"",@"SHT_CUDA_INFO"
	.sectionflags	@""
	.align	4


	//----- nvinfo : EIATTR_CUDA_API_VERSION
	.align		4
        /*0000*/ 	.byte	0x04, 0x37
        /*0002*/ 	.short	(.L_7 - .L_6)
.L_6:
        /*0004*/ 	.word	0x00000082


	//----- nvinfo : EIATTR_KPARAM_INFO
	.align		4
.L_7:
        /*0008*/ 	.byte	0x04, 0x17
        /*000a*/ 	.short	(.L_9 - .L_8)
.L_8:
        /*000c*/ 	.word	0x00000000
        /*0010*/ 	.short	0x0001
        /*0012*/ 	.short	0x0008
        /*0014*/ 	.byte	0x00, 0xf5, 0x21, 0x00


	//----- nvinfo : EIATTR_KPARAM_INFO
	.align		4
.L_9:
        /*0018*/ 	.byte	0x04, 0x17
        /*001a*/ 	.short	(.L_11 - .L_10)
.L_10:
        /*001c*/ 	.word	0x00000000
        /*0020*/ 	.short	0x0000
        /*0022*/ 	.short	0x0000
        /*0024*/ 	.byte	0x00, 0xf5, 0x21, 0x00


	//----- nvinfo : EIATTR_SPARSE_MMA_MASK
	.align		4
.L_11:
        /*0028*/ 	.byte	0x03, 0x50
        /*002a*/ 	.short	0x0000


	//----- nvinfo : EIATTR_MAXREG_COUNT
	.align		4
        /*002c*/ 	.byte	0x03, 0x1b
        /*002e*/ 	.short	0x00ff


	//----- nvinfo : EIATTR_NUM_BARRIERS
	.align		4
        /*0030*/ 	.byte	0x02, 0x4c
        /*0032*/ 	.byte	0x01
	.zero		1


	//----- nvinfo : EIATTR_MERCURY_ISA_VERSION
	.align		4
        /*0034*/ 	.byte	0x03, 0x5f
        /*0036*/ 	.short	0x0101


	//----- nvinfo : EIATTR_VRC_CTA_INIT_COUNT
	.align		4
        /*0038*/ 	.byte	0x02, 0x4a
	.zero		1
	.zero		1


	//----- nvinfo : EIATTR_EXIT_INSTR_OFFSETS
	.align		4
        /*003c*/ 	.byte	0x04, 0x1c
        /*003e*/ 	.short	(.L_13 - .L_12)


	//   ....[0]....
.L_12:
        /*0040*/ 	.word	0x000001d0


	//   ....[1]....
        /*0044*/ 	.word	0x00000240


	//----- nvinfo : EIATTR_CBANK_PARAM_SIZE
	.align		4
.L_13:
        /*0048*/ 	.byte	0x03, 0x19
        /*004a*/ 	.short	0x0010


	//----- nvinfo : EIATTR_PARAM_CBANK
	.align		4
        /*004c*/ 	.byte	0x04, 0x0a
        /*004e*/ 	.short	(.L_15 - .L_14)
	.align		4
.L_14:
        /*0050*/ 	.word	index@(.nv.constant0._Z6reducePfS_)
        /*0054*/ 	.short	0x0380
        /*0056*/ 	.short	0x0010


	//----- nvinfo : EIATTR_SW_WAR
	.align		4
.L_15:
        /*0058*/ 	.byte	0x04, 0x36
        /*005a*/ 	.short	(.L_17 - .L_16)
.L_16:
        /*005c*/ 	.word	0x00000008
.L_17:


//--------------------- .nv.callgraph             --------------------------
	.section	.nv.callgraph,"",@"SHT_CUDA_CALLGRAPH"
	.align	4
	.sectionentsize	8
	.align		4
        /*0000*/ 	.word	0x00000000
	.align		4
        /*0004*/ 	.word	0xffffffff
	.align		4
        /*0008*/ 	.word	0x00000000
	.align		4
        /*000c*/ 	.word	0xfffffffe
	.align		4
        /*0010*/ 	.word	0x00000000
	.align		4
        /*0014*/ 	.word	0xfffffffd
	.align		4
        /*0018*/ 	.word	0x00000000
	.align		4
        /*001c*/ 	.word	0xfffffffc


//--------------------- .text._Z6reducePfS_       --------------------------
	.section	.text._Z6reducePfS_,"ax",@progbits
	.align	128
        .global         _Z6reducePfS_
        .type           _Z6reducePfS_,@function
        .size           _Z6reducePfS_,(.L_x_3 - _Z6reducePfS_)
        .other          _Z6reducePfS_,@"STO_CUDA_ENTRY STV_DEFAULT"
_Z6reducePfS_:
.text._Z6reducePfS_:
[----:B------:R-:W-:Y:S01]  /*0000*/  LDC R1, c[0x0][0x37c] ;  /* 0x0000df00ff017b82 */ /* 0x000fe20000000800 */
[----:B------:R-:W0:Y:S07]  /*0010*/  S2R R7, SR_TID.X ;  /* 0x0000000000077919 */ /* 0x000e2e0000002100 */
[----:B------:R-:W0:Y:S01]  /*0020*/  LDC.64 R2, c[0x0][0x380] ;  /* 0x0000e000ff027b82 */ /* 0x000e220000000a00 */
[----:B------:R-:W1:Y:S01]  /*0030*/  LDCU.64 UR6, c[0x0][0x358] ;  /* 0x00006b00ff0677ac */ /* 0x000e620008000a00 */
[----:B0-----:R-:W-:-:S06]  /*0040*/  IMAD.WIDE.U32 R2, R7, 0x4, R2 ;  /* 0x0000000407027825 */ /* 0x001fcc00078e0002 */
[----:B-1----:R-:W2:Y:S01]  /*0050*/  LDG.E R2, desc[UR6][R2.64] ;  /* 0x0000000602027981 */ /* 0x002ea2000c1e1900 */
[----:B------:R-:W0:Y:S01]  /*0060*/  S2UR UR5, SR_CgaCtaId ;  /* 0x00000000000579c3 */ /* 0x000e220000008800 */
[----:B------:R-:W-:Y:S01]  /*0070*/  UMOV UR4, 0x400 ;  /* 0x0000040000047882 */ /* 0x000fe20000000000 */
[----:B------:R-:W-:Y:S01]  /*0080*/  I2FP.F32.U32 R5, R7 ;  /* 0x0000000700057245 */ /* 0x000fe20000201000 */
[----:B------:R-:W1:Y:S01]  /*0090*/  LDCU UR8, c[0x0][0x360] ;  /* 0x00006c00ff0877ac */ /* 0x000e620008000800 */
[----:B------:R-:W-:Y:S01]  /*00a0*/  ISETP.NE.AND P0, PT, R7, RZ, PT ;  /* 0x000000ff0700720c */ /* 0x000fe20003f05270 */
[----:B-1----:R-:W-:Y:S02]  /*00b0*/  UISETP.GE.U32.AND UP0, UPT, UR8, 0x2, UPT ;  /* 0x000000020800788c */ /* 0x002fe4000bf06070 */
[----:B0-----:R-:W-:-:S06]  /*00c0*/  ULEA UR4, UR5, UR4, 0x18 ;  /* 0x0000000405047291 */ /* 0x001fcc000f8ec0ff */
[----:B------:R-:W-:Y:S01]  /*00d0*/  LEA R0, R7, UR4, 0x2 ;  /* 0x0000000407007c11 */ /* 0x000fe2000f8e10ff */
[----:B--2---:R-:W-:-:S05]  /*00e0*/  FADD R5, R2, R5 ;  /* 0x0000000502057221 */ /* 0x004fca0000000000 */
[----:B------:R0:W-:Y:S01]  /*00f0*/  STS [R0], R5 ;  /* 0x0000000500007388 */ /* 0x0001e20000000800 */
[----:B------:R-:W-:Y:S05]  /*0100*/  BRA.U !UP0, `(.L_x_0) ;  /* 0x0000000108307547 */ /* 0x000fea000b800000 */
[----:B------:R-:W-:-:S07]  /*0110*/  IMAD.U32 R2, RZ, RZ, UR8 ;  /* 0x00000008ff027e24 */ /* 0x000fce000f8e00ff */
.L_x_1:
[----:B------:R-:W-:-:S04]  /*0120*/  SHF.R.U32.HI R6, RZ, 0x1, R2 ;  /* 0x00000001ff067819 */ /* 0x000fc80000011602 */
[----:B------:R-:W-:-:S13]  /*0130*/  ISETP.GE.U32.AND P1, PT, R7, R6, PT ;  /* 0x000000060700720c */ /* 0x000fda0003f26070 */
[----:B------:R-:W-:Y:S01]  /*0140*/  @!P1 IMAD R3, R6, 0x4, R0 ;  /* 0x0000000406039824 */ /* 0x000fe200078e0200 */
[----:B------:R-:W-:Y:S05]  /*0150*/  @!P1 LDS R4, [R0] ;  /* 0x0000000000049984 */ /* 0x000fea0000000800 */
[----:B------:R-:W0:Y:S02]  /*0160*/  @!P1 LDS R3, [R3] ;  /* 0x0000000003039984 */ /* 0x000e240000000800 */
[----:B0-----:R-:W-:-:S05]  /*0170*/  @!P1 FADD R5, R3, R4 ;  /* 0x0000000403059221 */ /* 0x001fca0000000000 */
[----:B------:R1:W-:Y:S01]  /*0180*/  @!P1 STS [R0], R5 ;  /* 0x0000000500009388 */ /* 0x0003e20000000800 */
[----:B------:R-:W-:Y:S01]  /*0190*/  BAR.SYNC.DEFER_BLOCKING 0x0 ;  /* 0x0000000000007b1d */ /* 0x000fe20000010000 */
[----:B------:R-:W-:Y:S01]  /*01a0*/  ISETP.GT.U32.AND P1, PT, R2, 0x3, PT ;  /* 0x000000030200780c */ /* 0x000fe20003f24070 */
[----:B------:R-:W-:-:S12]  /*01b0*/  IMAD.MOV.U32 R2, RZ, RZ, R6 ;  /* 0x000000ffff027224 */ /* 0x000fd800078e0006 */
[----:B-1----:R-:W-:Y:S05]  /*01c0*/  @P1 BRA `(.L_x_1) ;  /* 0xfffffffc00d41947 */ /* 0x002fea000383ffff */
.L_x_0:
[----:B------:R-:W-:Y:S05]  /*01d0*/  @P0 EXIT ;  /* 0x000000000000094d */ /* 0x000fea0003800000 */
[----:B------:R-:W1:Y:S01]  /*01e0*/  S2UR UR5, SR_CgaCtaId ;  /* 0x00000000000579c3 */ /* 0x000e620000008800 */
[----:B------:R-:W-:-:S07]  /*01f0*/  UMOV UR4, 0x400 ;  /* 0x0000040000047882 */ /* 0x000fce0000000000 */
[----:B------:R-:W2:Y:S01]  /*0200*/  LDC.64 R2, c[0x0][0x388] ;  /* 0x0000e200ff027b82 */ /* 0x000ea20000000a00 */
[----:B-1----:R-:W-:-:S09]  /*0210*/  ULEA UR4, UR5, UR4, 0x18 ;  /* 0x0000000405047291 */ /* 0x002fd2000f8ec0ff */
[----:B0-----:R-:W2:Y:S04]  /*0220*/  LDS R5, [UR4] ;  /* 0x00000004ff057984 */ /* 0x001ea80008000800 */
[----:B--2---:R-:W-:Y:S01]  /*0230*/  STG.E desc[UR6][R2.64], R5 ;  /* 0x0000000502007986 */ /* 0x004fe2000c101906 */
[----:B------:R-:W-:Y:S05]  /*0240*/  EXIT ;  /* 0x000000000000794d */ /* 0x000fea0003800000 */
.L_x_2:
[----:B------:R-:W-:-:S00]  /*0250*/  BRA `(.L_x_2) ;  /* 0xfffffffc00fc7947 */ /* 0x000fc0000383ffff */
[----:B------:R-:W-:-:S00]  /*0260*/  NOP ;  /* 0x0000000000007918 */ /* 0x000fc00000000000 */
        /* <DEDUP_REMOVED lines=9> */
.L_x_3:


//--------------------- .nv.shared._Z6reducePfS_  --------------------------
	.section	.nv.shared._Z6reducePfS_,"aw",@nobits
	.sectionflags	@""
	.align	4
.nv.shared._Z6reducePfS_:
	.zero		3072


//--------------------- .nv.shared.reserved.0     --------------------------
	.section	.nv.shared.reserved.0,"aw",@nobits
	.weak		__nv_reservedSMEM_offset_0_alias
	.size		__nv_reservedSMEM_offset_0_alias, 0, 64
	.other		__nv_reservedSMEM_offset_0_alias,@"STO_CUDA_RESERVED_SHARED STV_DEFAULT"
__nv_reservedSMEM_offset_0_alias:
	.zero		0
	.zero		64


//--------------------- .nv.constant0._Z6reducePfS_ --------------------------
	.section	.nv.constant0._Z6reducePfS_,"a",@progbits
	.sectionflags	@""
	.align	4
.nv.constant0._Z6reducePfS_:
	.zero		912


//--------------------- SYMBOLS --------------------------

	.type		.nv.reservedSmem.offset0,@object
	.size		.nv.reservedSmem.offset0,0x4
	.type		.nv.reservedSmem.cap,@object
	.size		.nv.reservedSmem.cap,0x4
